	.headerflags	@"EF_CUDA_TEXMODE_UNIFIED EF_CUDA_64BIT_ADDRESS EF_CUDA_ACCELERATORS EF_CUDA_SM90 EF_CUDA_VIRTUAL_SM(EF_CUDA_SM90)"
	.elftype	@"ET_EXEC"


//--------------------- .nv.info                  --------------------------
	.section	.nv.info,"",@"SHT_CUDA_INFO"
	.align	4


	//----- nvinfo : EIATTR_REGCOUNT
	.align		4
        /*0000*/ 	.byte	0x04, 0x2f
        /*0002*/ 	.short	(.L_3 - .L_2)
	.align		4
.L_2:
        /*0004*/ 	.word	index@(triton_poi_fused__native_batch_norm_legit_no_training_convolution_relu_10)
        /*0008*/ 	.word	0x00000016


	//----- nvinfo : EIATTR_MIN_STACK_SIZE
	.align		4
.L_3:
        /*000c*/ 	.byte	0x04, 0x12
        /*000e*/ 	.short	(.L_5 - .L_4)
	.align		4
.L_4:
        /*0010*/ 	.word	index@(triton_poi_fused__native_batch_norm_legit_no_training_convolution_relu_10)
        /*0014*/ 	.word	0x00000000


	//----- nvinfo : EIATTR_FRAME_SIZE
	.align		4
.L_5:
        /*0018*/ 	.byte	0x04, 0x11
        /*001a*/ 	.short	(.L_7 - .L_6)
	.align		4
.L_6:
        /*001c*/ 	.word	index@(triton_poi_fused__native_batch_norm_legit_no_training_convolution_relu_10)
        /*0020*/ 	.word	0x00000000


	//----- nvinfo : EIATTR_MIN_STACK_SIZE
	.align		4
.L_7:
        /*0024*/ 	.byte	0x04, 0x12
        /*0026*/ 	.short	(.L_9 - .L_8)
	.align		4
.L_8:
        /*0028*/ 	.word	index@(triton_poi_fused__native_batch_norm_legit_no_training_convolution_relu_10)
        /*002c*/ 	.word	0x00000000
.L_9:


//--------------------- .nv.info.triton_poi_fused__native_batch_norm_legit_no_training_convolution_relu_10 --------------------------
	.section	.nv.info.triton_poi_fused__native_batch_norm_legit_no_training_convolution_relu_10,"",@"SHT_CUDA_INFO"
	.sectionflags	@""
	.align	4


	//----- nvinfo : EIATTR_CUDA_API_VERSION
	.align		4
        /*0000*/ 	.byte	0x04, 0x37
        /*0002*/ 	.short	(.L_11 - .L_10)
.L_10:
        /*0004*/ 	.word	0x0000007c


	//----- nvinfo : EIATTR_KPARAM_INFO
	.align		4
.L_11:
        /*0008*/ 	.byte	0x04, 0x17
        /*000a*/ 	.short	(.L_13 - .L_12)
.L_12:
        /*000c*/ 	.word	0x00000000
        /*0010*/ 	.short	0x0007
        /*0012*/ 	.short	0x0038
        /*0014*/ 	.byte	0x00, 0xf0, 0x11, 0x00


	//----- nvinfo : EIATTR_KPARAM_INFO
	.align		4
.L_13:
        /*0018*/ 	.byte	0x04, 0x17
        /*001a*/ 	.short	(.L_15 - .L_14)
.L_14:
        /*001c*/ 	.word	0x00000000
        /*0020*/ 	.short	0x0006
        /*0022*/ 	.short	0x0030
        /*0024*/ 	.byte	0x00, 0xf4, 0x21, 0x00


	//----- nvinfo : EIATTR_KPARAM_INFO
	.align		4
.L_15:
        /*0028*/ 	.byte	0x04, 0x17
        /*002a*/ 	.short	(.L_17 - .L_16)
.L_16:
        /*002c*/ 	.word	0x00000000
        /*0030*/ 	.short	0x0005
        /*0032*/ 	.short	0x0028
        /*0034*/ 	.byte	0x00, 0xf4, 0x21, 0x00


	//----- nvinfo : EIATTR_KPARAM_INFO
	.align		4
.L_17:
        /*0038*/ 	.byte	0x04, 0x17
        /*003a*/ 	.short	(.L_19 - .L_18)
.L_18:
        /*003c*/ 	.word	0x00000000
        /*0040*/ 	.short	0x0004
        /*0042*/ 	.short	0x0020
        /*0044*/ 	.byte	0x00, 0xf4, 0x21, 0x00


	//----- nvinfo : EIATTR_KPARAM_INFO
	.align		4
.L_19:
        /*0048*/ 	.byte	0x04, 0x17
        /*004a*/ 	.short	(.L_21 - .L_20)
.L_20:
        /*004c*/ 	.word	0x00000000
        /*0050*/ 	.short	0x0003
        /*0052*/ 	.short	0x0018
        /*0054*/ 	.byte	0x00, 0xf4, 0x21, 0x00


	//----- nvinfo : EIATTR_KPARAM_INFO
	.align		4
.L_21:
        /*0058*/ 	.byte	0x04, 0x17
        /*005a*/ 	.short	(.L_23 - .L_22)
.L_22:
        /*005c*/ 	.word	0x00000000
        /*0060*/ 	.short	0x0002
        /*0062*/ 	.short	0x0010
        /*0064*/ 	.byte	0x00, 0xf4, 0x21, 0x00


	//----- nvinfo : EIATTR_KPARAM_INFO
	.align		4
.L_23:
        /*0068*/ 	.byte	0x04, 0x17
        /*006a*/ 	.short	(.L_25 - .L_24)
.L_24:
        /*006c*/ 	.word	0x00000000
        /*0070*/ 	.short	0x0001
        /*0072*/ 	.short	0x0008
        /*0074*/ 	.byte	0x00, 0xf4, 0x21, 0x00


	//----- nvinfo : EIATTR_KPARAM_INFO
	.align		4
.L_25:
        /*0078*/ 	.byte	0x04, 0x17
        /*007a*/ 	.short	(.L_27 - .L_26)
.L_26:
        /*007c*/ 	.word	0x00000000
        /*0080*/ 	.short	0x0000
        /*0082*/ 	.short	0x0000
        /*0084*/ 	.byte	0x00, 0xf4, 0x21, 0x00


	//----- nvinfo : EIATTR_SPARSE_MMA_MASK
	.align		4
.L_27:
        /*0088*/ 	.byte	0x03, 0x50
        /*008a*/ 	.short	0x0000


	//----- nvinfo : EIATTR_MAXREG_COUNT
	.align		4
        /*008c*/ 	.byte	0x03, 0x1b
        /*008e*/ 	.short	0x00ff


	//----- nvinfo : EIATTR_EXIT_INSTR_OFFSETS
	.align		4
        /*0090*/ 	.byte	0x04, 0x1c
        /*0092*/ 	.short	(.L_29 - .L_28)


	//   ....[0]....
.L_28:
        /*0094*/ 	.word	0x000003c0


	//----- nvinfo : EIATTR_REQNTID
	.align		4
.L_29:
        /*0098*/ 	.byte	0x04, 0x10
        /*009a*/ 	.short	(.L_31 - .L_30)
.L_30:
        /*009c*/ 	.word	0x00000080
        /*00a0*/ 	.word	0x00000001
        /*00a4*/ 	.word	0x00000001


	//----- nvinfo : EIATTR_CBANK_PARAM_SIZE
	.align		4
.L_31:
        /*00a8*/ 	.byte	0x03, 0x19
        /*00aa*/ 	.short	0x003c


	//----- nvinfo : EIATTR_PARAM_CBANK
	.align		4
        /*00ac*/ 	.byte	0x04, 0x0a
        /*00ae*/ 	.short	(.L_33 - .L_32)
	.align		4
.L_32:
        /*00b0*/ 	.word	index@(.nv.constant0.triton_poi_fused__native_batch_norm_legit_no_training_convolution_relu_10)
        /*00b4*/ 	.short	0x0210
        /*00b6*/ 	.short	0x003c


	//----- nvinfo : EIATTR_SW_WAR
	.align		4
.L_33:
        /*00b8*/ 	.byte	0x04, 0x36
        /*00ba*/ 	.short	(.L_35 - .L_34)
.L_34:
        /*00bc*/ 	.word	0x00000008
.L_35:


//--------------------- .nv.callgraph             --------------------------
	.section	.nv.callgraph,"",@"SHT_CUDA_CALLGRAPH"
	.align	4
	.sectionentsize	8
	.align		4
        /*0000*/ 	.word	0x00000000
	.align		4
        /*0004*/ 	.word	0xffffffff
	.align		4
        /*0008*/ 	.word	0x00000000
	.align		4
        /*000c*/ 	.word	0xfffffffe
	.align		4
        /*0010*/ 	.word	0x00000000
	.align		4
        /*0014*/ 	.word	0xfffffffd
	.align		4
        /*0018*/ 	.word	0x00000000
	.align		4
        /*001c*/ 	.word	0xfffffffc


//--------------------- .nv.constant4             --------------------------
	.section	.nv.constant4,"a",@progbits
	.align	8
	.align		8
.nv.constant4:
        /*0000*/ 	.dword	_$_str
	.align		8
        /*0008*/ 	.dword	_$_str_$_2


//--------------------- .text.triton_poi_fused__native_batch_norm_legit_no_training_convolution_relu_10 --------------------------
	.section	.text.triton_poi_fused__native_batch_norm_legit_no_training_convolution_relu_10,"ax",@progbits
	.align	128
        .global         triton_poi_fused__native_batch_norm_legit_no_training_convolution_relu_10
        .type           triton_poi_fused__native_batch_norm_legit_no_training_convolution_relu_10,@function
        .size           triton_poi_fused__native_batch_norm_legit_no_training_convolution_relu_10,(.L_x_1 - triton_poi_fused__native_batch_norm_legit_no_training_convolution_relu_10)
        .other          triton_poi_fused__native_batch_norm_legit_no_training_convolution_relu_10,@"STO_CUDA_ENTRY STV_DEFAULT"
triton_poi_fused__native_batch_norm_legit_no_training_convolution_relu_10:
.text.triton_poi_fused__native_batch_norm_legit_no_training_convolution_relu_10:
[----:B------:R-:W-:Y:S01]  /*0000*/  LDC R1, c[0x0][0x28] ;  /* 0x00000a00ff017b82 */ /* 0x000fe20000000800 */
[----:B------:R-:W1:Y:S07]  /*0010*/  S2R R0, SR_TID.X ;  /* 0x0000000000007919 */ /* 0x000e6e0000002100 */
[----:B------:R-:W2:Y:S01]  /*0020*/  LDC.64 R14, c[0x0][0x228] ;  /* 0x00008a00ff0e7b82 */ /* 0x000ea20000000a00 */
[----:B------:R-:W-:Y:S01]  /*0030*/  ULDC.64 UR4, c[0x0][0x208] ;  /* 0x0000820000047ab9 */ /* 0x000fe20000000a00 */
[----:B------:R-:W3:Y:S06]  /*0040*/  S2R R5, SR_CTAID.X ;  /* 0x0000000000057919 */ /* 0x000eec0000002500 */
[----:B------:R-:W4:Y:S08]  /*0050*/  LDC.64 R10, c[0x0][0x218] ;  /* 0x00008600ff0a7b82 */ /* 0x000f300000000a00 */
[----:B------:R-:W5:Y:S08]  /*0060*/  LDC.64 R12, c[0x0][0x220] ;  /* 0x00008800ff0c7b82 */ /* 0x000f700000000a00 */
[----:B------:R-:W4:Y:S01]  /*0070*/  LDC.64 R16, c[0x0][0x230] ;  /* 0x00008c00ff107b82 */ /* 0x000f220000000a00 */
[----:B-1----:R-:W-:-:S02]  /*0080*/  SHF.L.U32 R0, R0, 0x1, RZ ;  /* 0x0000000100007819 */ /* 0x002fc400000006ff */
[----:B---3--:R-:W-:Y:S02]  /*0090*/  SHF.R.S32.HI R3, RZ, 0x17, R5 ;  /* 0x00000017ff037819 */ /* 0x008fe40000011405 */
[----:B------:R-:W-:Y:S02]  /*00a0*/  LOP3.LUT R0, R0, 0xfe, RZ, 0xc0, !PT ;  /* 0x000000fe00007812 */ /* 0x000fe400078ec0ff */
[----:B------:R-:W-:Y:S02]  /*00b0*/  SGXT R3, R3, 0x1 ;  /* 0x000000010303781a */ /* 0x000fe40000000200 */
[----:B------:R-:W-:Y:S02]  /*00c0*/  LEA R0, R5, R0, 0x8 ;  /* 0x0000000005007211 */ /* 0x000fe400078e40ff */
[----:B------:R-:W1:Y:S02]  /*00d0*/  LDC.64 R4, c[0x0][0x238] ;  /* 0x00008e00ff047b82 */ /* 0x000e640000000a00 */
[----:B------:R-:W-:-:S04]  /*00e0*/  LEA.HI R3, R3, R0, RZ, 0x6 ;  /* 0x0000000003037211 */ /* 0x000fc800078f30ff */
[--C-:B------:R-:W-:Y:S02]  /*00f0*/  SHF.R.S32.HI R2, RZ, 0x6, R3.reuse ;  /* 0x00000006ff027819 */ /* 0x100fe40000011403 */
[----:B------:R-:W-:-:S04]  /*0100*/  SHF.R.S32.HI R3, RZ, 0x1f, R3 ;  /* 0x0000001fff037819 */ /* 0x000fc80000011403 */
[----:B------:R-:W-:-:S04]  /*0110*/  LEA.HI R3, R3, R2, RZ, 0x8 ;  /* 0x0000000203037211 */ /* 0x000fc800078f40ff */
[----:B------:R-:W-:-:S04]  /*0120*/  LOP3.LUT R3, R3, 0xffffff00, RZ, 0xc0, !PT ;  /* 0xffffff0003037812 */ /* 0x000fc800078ec0ff */
[----:B------:R-:W-:Y:S02]  /*0130*/  IADD3 R19, R2, -R3, RZ ;  /* 0x8000000302137210 */ /* 0x000fe40007ffe0ff */
[----:B------:R-:W3:Y:S03]  /*0140*/  LDC.64 R2, c[0x0][0x210] ;  /* 0x00008400ff027b82 */ /* 0x000ee60000000a00 */
[----:B--2---:R-:W-:-:S05]  /*0150*/  IMAD.WIDE R14, R19, 0x4, R14 ;  /* 0x00000004130e7825 */ /* 0x004fca00078e020e */
[----:B------:R2:W2:Y:S01]  /*0160*/  LDG.E.EL R18, desc[UR4][R14.64] ;  /* 0x000000040e127981 */ /* 0x0004a2000c2e1900 */
[----:B----4-:R-:W-:-:S04]  /*0170*/  IMAD.WIDE R10, R19, 0x4, R10 ;  /* 0x00000004130a7825 */ /* 0x010fc800078e020a */
[----:B-----5:R-:W-:Y:S01]  /*0180*/  IMAD.WIDE R12, R19, 0x4, R12 ;  /* 0x00000004130c7825 */ /* 0x020fe200078e020c */
[----:B------:R4:W5:Y:S04]  /*0190*/  LDG.E.EL R8, desc[UR4][R10.64] ;  /* 0x000000040a087981 */ /* 0x000968000c2e1900 */
[----:B------:R-:W5:Y:S01]  /*01a0*/  LDG.E.EL R9, desc[UR4][R12.64] ;  /* 0x000000040c097981 */ /* 0x000f62000c2e1900 */
[----:B---3--:R-:W-:-:S05]  /*01b0*/  IMAD.WIDE R2, R0, 0x4, R2 ;  /* 0x0000000400027825 */ /* 0x008fca00078e0202 */
[----:B------:R-:W5:Y:S01]  /*01c0*/  LDG.E.64 R6, desc[UR4][R2.64] ;  /* 0x0000000402067981 */ /* 0x000f62000c1e1b00 */
[----:B0-2---:R-:W-:-:S04]  /*01d0*/  IMAD.WIDE R14, R19, 0x4, R16 ;  /* 0x00000004130e7825 */ /* 0x005fc800078e0210 */
[----:B-1----:R-:W-:Y:S02]  /*01e0*/  IMAD.WIDE R16, R19, 0x4, R4 ;  /* 0x0000000413107825 */ /* 0x002fe400078e0204 */
[----:B------:R-:W2:Y:S01]  /*01f0*/  LDG.E.EL R14, desc[UR4][R14.64] ;  /* 0x000000040e0e7981 */ /* 0x000ea2000c2e1900 */
[----:B----4-:R-:W-:Y:S01]  /*0200*/  HFMA2.MMA R10, -RZ, RZ, 1.625, 0 ;  /* 0x3e800000ff0a7435 */ /* 0x010fe200000001ff */
[----:B------:R-:W0:Y:S02]  /*0210*/  LDC.64 R4, c[0x0][0x240] ;  /* 0x00009000ff047b82 */ /* 0x000e240000000a00 */
[----:B------:R-:W2:Y:S01]  /*0220*/  LDG.E.EL R17, desc[UR4][R16.64] ;  /* 0x0000000410117981 */ /* 0x000ea2000c2e1900 */
[----:B0-----:R-:W-:-:S04]  /*0230*/  IMAD.WIDE R4, R0, 0x4, R4 ;  /* 0x0000000400047825 */ /* 0x001fc800078e0204 */
[----:B------:R-:W-:-:S04]  /*0240*/  FADD R18, R18, 9.9999997473787516356e-06 ;  /* 0x3727c5ac12127421 */ /* 0x000fc80000000000 */
[----:B------:R-:W0:Y:S02]  /*0250*/  MUFU.SQRT R19, R18 ;  /* 0x0000001200137308 */ /* 0x000e240000002000 */
[C---:B0-----:R-:W-:Y:S02]  /*0260*/  FSETP.GT.AND P0, PT, R19.reuse, 8.50705917302346158658e+37, PT ;  /* 0x7e8000001300780b */ /* 0x041fe40003f04000 */
[----:B------:R-:W-:-:S11]  /*0270*/  FSETP.GEU.AND P1, PT, R19, 1.175494350822287508e-38, PT ;  /* 0x008000001300780b */ /* 0x000fd60003f2e000 */
[----:B------:R-:W-:-:S04]  /*0280*/  @P0 FMUL R19, R19, 0.25 ;  /* 0x3e80000013130820 */ /* 0x000fc80000400000 */
[----:B------:R-:W-:-:S06]  /*0290*/  @!P1 FMUL R19, R19, 16777216 ;  /* 0x4b80000013139820 */ /* 0x000fcc0000400000 */
[----:B------:R-:W0:Y:S01]  /*02a0*/  MUFU.RCP R19, R19 ;  /* 0x0000001300137308 */ /* 0x000e220000001000 */
[----:B------:R-:W-:Y:S01]  /*02b0*/  FSEL R10, R10, 1, P0 ;  /* 0x3f8000000a0a7808 */ /* 0x000fe20000000000 */
[--C-:B-----5:R-:W-:Y:S01]  /*02c0*/  FADD R6, R6, R8.reuse ;  /* 0x0000000806067221 */ /* 0x120fe20000000000 */
[----:B------:R-:W-:-:S03]  /*02d0*/  FADD R7, R7, R8 ;  /* 0x0000000807077221 */ /* 0x000fc60000000000 */
[----:B------:R-:W-:Y:S01]  /*02e0*/  @!P1 FMUL R10, R10, 16777216 ;  /* 0x4b8000000a0a9820 */ /* 0x000fe20000400000 */
[C---:B------:R-:W-:Y:S01]  /*02f0*/  FADD R8, -R9.reuse, R6 ;  /* 0x0000000609087221 */ /* 0x040fe20000000100 */
[----:B------:R-:W-:Y:S02]  /*0300*/  FADD R9, -R9, R7 ;  /* 0x0000000709097221 */ /* 0x000fe40000000100 */
[----:B0-----:R-:W-:-:S04]  /*0310*/  FMUL R10, R19, R10 ;  /* 0x0000000a130a7220 */ /* 0x001fc80000400000 */
[-C--:B------:R-:W-:Y:S01]  /*0320*/  FMUL R8, R8, R10.reuse ;  /* 0x0000000a08087220 */ /* 0x080fe20000400000 */
[----:B------:R-:W-:-:S03]  /*0330*/  FMUL R10, R9, R10 ;  /* 0x0000000a090a7220 */ /* 0x000fc60000400000 */
[C-C-:B--2---:R-:W-:Y:S01]  /*0340*/  FFMA R8, R14.reuse, R8, R17.reuse ;  /* 0x000000080e087223 */ /* 0x144fe20000000011 */
[----:B------:R-:W-:-:S04]  /*0350*/  FFMA R10, R14, R10, R17 ;  /* 0x0000000a0e0a7223 */ /* 0x000fc80000000011 */
[----:B------:R-:W-:Y:S02]  /*0360*/  FSETP.GEU.AND P0, PT, R8, RZ, PT ;  /* 0x000000ff0800720b */ /* 0x000fe40003f0e000 */
[----:B------:R-:W-:Y:S02]  /*0370*/  FSETP.GEU.AND P1, PT, R10, RZ, PT ;  /* 0x000000ff0a00720b */ /* 0x000fe40003f2e000 */
[----:B------:R-:W-:Y:S02]  /*0380*/  FSEL R8, R8, RZ, P0 ;  /* 0x000000ff08087208 */ /* 0x000fe40000000000 */
[----:B------:R-:W-:Y:S01]  /*0390*/  FSEL R9, R10, RZ, P1 ;  /* 0x000000ff0a097208 */ /* 0x000fe20000800000 */
[----:B------:R-:W-:Y:S04]  /*03a0*/  STG.E.64 desc[UR4][R2.64], R6 ;  /* 0x0000000602007986 */ /* 0x000fe8000c101b04 */
[----:B------:R-:W-:Y:S01]  /*03b0*/  STG.E.64 desc[UR4][R4.64], R8 ;  /* 0x0000000804007986 */ /* 0x000fe2000c101b04 */
[----:B------:R-:W-:Y:S05]  /*03c0*/  EXIT ;  /* 0x000000000000794d */ /* 0x000fea0003800000 */
.L_x_0:
[----:B------:R-:W-:-:S00]  /*03d0*/  BRA `(.L_x_0) ;  /* 0xfffffffc00fc7947 */ /* 0x000fc0000383ffff */
[----:B------:R-:W-:-:S00]  /*03e0*/  NOP ;  /* 0x0000000000007918 */ /* 0x000fc00000000000 */
        /* <DEDUP_REMOVED lines=9> */
.L_x_1:


//--------------------- .nv.global.init           --------------------------
	.section	.nv.global.init,"aw",@progbits
.nv.global.init:
	.type		_$_str,@object
	.size		_$_str,(_$_str_$_2 - _$_str)
_$_str:
        /*0000*/ 	.byte	0x5f, 0x5f, 0x43, 0x55, 0x44, 0x41, 0x5f, 0x46, 0x54, 0x5a, 0x00
	.type		_$_str_$_2,@object
	.size		_$_str_$_2,(.L_1 - _$_str_$_2)
_$_str_$_2:
        /*000b*/ 	.byte	0x5f, 0x5f, 0x43, 0x55, 0x44, 0x41, 0x5f, 0x50, 0x52, 0x45, 0x43, 0x5f, 0x53, 0x51, 0x52, 0x54
        /*001b*/ 	.byte	0x00
.L_1:


//--------------------- .nv.constant0.triton_poi_fused__native_batch_norm_legit_no_training_convolution_relu_10 --------------------------
	.section	.nv.constant0.triton_poi_fused__native_batch_norm_legit_no_training_convolution_relu_10,"a",@progbits
	.sectionflags	@""
	.align	4
.nv.constant0.triton_poi_fused__native_batch_norm_legit_no_training_convolution_relu_10:
	.zero		588
